	.headerflags	@"EF_CUDA_TEXMODE_UNIFIED EF_CUDA_64BIT_ADDRESS EF_CUDA_ACCELERATORS EF_CUDA_SM90 EF_CUDA_VIRTUAL_SM(EF_CUDA_SM90)"
	.elftype	@"ET_EXEC"


//--------------------- .nv.info                  --------------------------
	.section	.nv.info,"",@"SHT_CUDA_INFO"
	.align	4


	//----- nvinfo : EIATTR_REGCOUNT
	.align		4
        /*0000*/ 	.byte	0x04, 0x2f
        /*0002*/ 	.short	(.L_3 - .L_2)
	.align		4
.L_2:
        /*0004*/ 	.word	index@(triton_poi_fused__native_batch_norm_legit_no_training_add_convolution_relu_32)
        /*0008*/ 	.word	0x00000016


	//----- nvinfo : EIATTR_MIN_STACK_SIZE
	.align		4
.L_3:
        /*000c*/ 	.byte	0x04, 0x12
        /*000e*/ 	.short	(.L_5 - .L_4)
	.align		4
.L_4:
        /*0010*/ 	.word	index@(triton_poi_fused__native_batch_norm_legit_no_training_add_convolution_relu_32)
        /*0014*/ 	.word	0x00000000


	//----- nvinfo : EIATTR_FRAME_SIZE
	.align		4
.L_5:
        /*0018*/ 	.byte	0x04, 0x11
        /*001a*/ 	.short	(.L_7 - .L_6)
	.align		4
.L_6:
        /*001c*/ 	.word	index@(triton_poi_fused__native_batch_norm_legit_no_training_add_convolution_relu_32)
        /*0020*/ 	.word	0x00000000


	//----- nvinfo : EIATTR_MIN_STACK_SIZE
	.align		4
.L_7:
        /*0024*/ 	.byte	0x04, 0x12
        /*0026*/ 	.short	(.L_9 - .L_8)
	.align		4
.L_8:
        /*0028*/ 	.word	index@(triton_poi_fused__native_batch_norm_legit_no_training_add_convolution_relu_32)
        /*002c*/ 	.word	0x00000000
.L_9:


//--------------------- .nv.info.triton_poi_fused__native_batch_norm_legit_no_training_add_convolution_relu_32 --------------------------
	.section	.nv.info.triton_poi_fused__native_batch_norm_legit_no_training_add_convolution_relu_32,"",@"SHT_CUDA_INFO"
	.sectionflags	@""
	.align	4


	//----- nvinfo : EIATTR_CUDA_API_VERSION
	.align		4
        /*0000*/ 	.byte	0x04, 0x37
        /*0002*/ 	.short	(.L_11 - .L_10)
.L_10:
        /*0004*/ 	.word	0x0000007c


	//----- nvinfo : EIATTR_KPARAM_INFO
	.align		4
.L_11:
        /*0008*/ 	.byte	0x04, 0x17
        /*000a*/ 	.short	(.L_13 - .L_12)
.L_12:
        /*000c*/ 	.word	0x00000000
        /*0010*/ 	.short	0x0008
        /*0012*/ 	.short	0x0040
        /*0014*/ 	.byte	0x00, 0xf0, 0x11, 0x00


	//----- nvinfo : EIATTR_KPARAM_INFO
	.align		4
.L_13:
        /*0018*/ 	.byte	0x04, 0x17
        /*001a*/ 	.short	(.L_15 - .L_14)
.L_14:
        /*001c*/ 	.word	0x00000000
        /*0020*/ 	.short	0x0007
        /*0022*/ 	.short	0x0038
        /*0024*/ 	.byte	0x00, 0xf4, 0x21, 0x00


	//----- nvinfo : EIATTR_KPARAM_INFO
	.align		4
.L_15:
        /*0028*/ 	.byte	0x04, 0x17
        /*002a*/ 	.short	(.L_17 - .L_16)
.L_16:
        /*002c*/ 	.word	0x00000000
        /*0030*/ 	.short	0x0006
        /*0032*/ 	.short	0x0030
        /*0034*/ 	.byte	0x00, 0xf4, 0x21, 0x00


	//----- nvinfo : EIATTR_KPARAM_INFO
	.align		4
.L_17:
        /*0038*/ 	.byte	0x04, 0x17
        /*003a*/ 	.short	(.L_19 - .L_18)
.L_18:
        /*003c*/ 	.word	0x00000000
        /*0040*/ 	.short	0x0005
        /*0042*/ 	.short	0x0028
        /*0044*/ 	.byte	0x00, 0xf4, 0x21, 0x00


	//----- nvinfo : EIATTR_KPARAM_INFO
	.align		4
.L_19:
        /*0048*/ 	.byte	0x04, 0x17
        /*004a*/ 	.short	(.L_21 - .L_20)
.L_20:
        /*004c*/ 	.word	0x00000000
        /*0050*/ 	.short	0x0004
        /*0052*/ 	.short	0x0020
        /*0054*/ 	.byte	0x00, 0xf4, 0x21, 0x00


	//----- nvinfo : EIATTR_KPARAM_INFO
	.align		4
.L_21:
        /*0058*/ 	.byte	0x04, 0x17
        /*005a*/ 	.short	(.L_23 - .L_22)
.L_22:
        /*005c*/ 	.word	0x00000000
        /*0060*/ 	.short	0x0003
        /*0062*/ 	.short	0x0018
        /*0064*/ 	.byte	0x00, 0xf4, 0x21, 0x00


	//----- nvinfo : EIATTR_KPARAM_INFO
	.align		4
.L_23:
        /*0068*/ 	.byte	0x04, 0x17
        /*006a*/ 	.short	(.L_25 - .L_24)
.L_24:
        /*006c*/ 	.word	0x00000000
        /*0070*/ 	.short	0x0002
        /*0072*/ 	.short	0x0010
        /*0074*/ 	.byte	0x00, 0xf4, 0x21, 0x00


	//----- nvinfo : EIATTR_KPARAM_INFO
	.align		4
.L_25:
        /*0078*/ 	.byte	0x04, 0x17
        /*007a*/ 	.short	(.L_27 - .L_26)
.L_26:
        /*007c*/ 	.word	0x00000000
        /*0080*/ 	.short	0x0001
        /*0082*/ 	.short	0x0008
        /*0084*/ 	.byte	0x00, 0xf4, 0x21, 0x00


	//----- nvinfo : EIATTR_KPARAM_INFO
	.align		4
.L_27:
        /*0088*/ 	.byte	0x04, 0x17
        /*008a*/ 	.short	(.L_29 - .L_28)
.L_28:
        /*008c*/ 	.word	0x00000000
        /*0090*/ 	.short	0x0000
        /*0092*/ 	.short	0x0000
        /*0094*/ 	.byte	0x00, 0xf4, 0x21, 0x00


	//----- nvinfo : EIATTR_SPARSE_MMA_MASK
	.align		4
.L_29:
        /*0098*/ 	.byte	0x03, 0x50
        /*009a*/ 	.short	0x0000


	//----- nvinfo : EIATTR_MAXREG_COUNT
	.align		4
        /*009c*/ 	.byte	0x03, 0x1b
        /*009e*/ 	.short	0x00ff


	//----- nvinfo : EIATTR_EXIT_INSTR_OFFSETS
	.align		4
        /*00a0*/ 	.byte	0x04, 0x1c
        /*00a2*/ 	.short	(.L_31 - .L_30)


	//   ....[0]....
.L_30:
        /*00a4*/ 	.word	0x00000360


	//----- nvinfo : EIATTR_REQNTID
	.align		4
.L_31:
        /*00a8*/ 	.byte	0x04, 0x10
        /*00aa*/ 	.short	(.L_33 - .L_32)
.L_32:
        /*00ac*/ 	.word	0x00000080
        /*00b0*/ 	.word	0x00000001
        /*00b4*/ 	.word	0x00000001


	//----- nvinfo : EIATTR_CBANK_PARAM_SIZE
	.align		4
.L_33:
        /*00b8*/ 	.byte	0x03, 0x19
        /*00ba*/ 	.short	0x0044


	//----- nvinfo : EIATTR_PARAM_CBANK
	.align		4
        /*00bc*/ 	.byte	0x04, 0x0a
        /*00be*/ 	.short	(.L_35 - .L_34)
	.align		4
.L_34:
        /*00c0*/ 	.word	index@(.nv.constant0.triton_poi_fused__native_batch_norm_legit_no_training_add_convolution_relu_32)
        /*00c4*/ 	.short	0x0210
        /*00c6*/ 	.short	0x0044


	//----- nvinfo : EIATTR_SW_WAR
	.align		4
.L_35:
        /*00c8*/ 	.byte	0x04, 0x36
        /*00ca*/ 	.short	(.L_37 - .L_36)
.L_36:
        /*00cc*/ 	.word	0x00000008
.L_37:


//--------------------- .nv.callgraph             --------------------------
	.section	.nv.callgraph,"",@"SHT_CUDA_CALLGRAPH"
	.align	4
	.sectionentsize	8
	.align		4
        /*0000*/ 	.word	0x00000000
	.align		4
        /*0004*/ 	.word	0xffffffff
	.align		4
        /*0008*/ 	.word	0x00000000
	.align		4
        /*000c*/ 	.word	0xfffffffe
	.align		4
        /*0010*/ 	.word	0x00000000
	.align		4
        /*0014*/ 	.word	0xfffffffd
	.align		4
        /*0018*/ 	.word	0x00000000
	.align		4
        /*001c*/ 	.word	0xfffffffc


//--------------------- .nv.constant4             --------------------------
	.section	.nv.constant4,"a",@progbits
	.align	8
	.align		8
.nv.constant4:
        /*0000*/ 	.dword	_$_str
	.align		8
        /*0008*/ 	.dword	_$_str_$_2


//--------------------- .text.triton_poi_fused__native_batch_norm_legit_no_training_add_convolution_relu_32 --------------------------
	.section	.text.triton_poi_fused__native_batch_norm_legit_no_training_add_convolution_relu_32,"ax",@progbits
	.align	128
        .global         triton_poi_fused__native_batch_norm_legit_no_training_add_convolution_relu_32
        .type           triton_poi_fused__native_batch_norm_legit_no_training_add_convolution_relu_32,@function
        .size           triton_poi_fused__native_batch_norm_legit_no_training_add_convolution_relu_32,(.L_x_1 - triton_poi_fused__native_batch_norm_legit_no_training_add_convolution_relu_32)
        .other          triton_poi_fused__native_batch_norm_legit_no_training_add_convolution_relu_32,@"STO_CUDA_ENTRY STV_DEFAULT"
triton_poi_fused__native_batch_norm_legit_no_training_add_convolution_relu_32:
.text.triton_poi_fused__native_batch_norm_legit_no_training_add_convolution_relu_32:
[----:B------:R-:W-:Y:S01]  /*0000*/  LDC R1, c[0x0][0x28] ;  /* 0x00000a00ff017b82 */ /* 0x000fe20000000800 */
[----:B------:R-:W1:Y:S07]  /*0010*/  S2R R0, SR_TID.X ;  /* 0x0000000000007919 */ /* 0x000e6e0000002100 */
[----:B------:R-:W2:Y:S01]  /*0020*/  LDC.64 R14, c[0x0][0x228] ;  /* 0x00008a00ff0e7b82 */ /* 0x000ea20000000a00 */
[----:B------:R-:W-:Y:S01]  /*0030*/  ULDC.64 UR4, c[0x0][0x208] ;  /* 0x0000820000047ab9 */ /* 0x000fe20000000a00 */
[----:B------:R-:W3:Y:S06]  /*0040*/  S2R R3, SR_CTAID.X ;  /* 0x0000000000037919 */ /* 0x000eec0000002500 */
[----:B------:R-:W4:Y:S08]  /*0050*/  LDC.64 R16, c[0x0][0x218] ;  /* 0x00008600ff107b82 */ /* 0x000f300000000a00 */
[----:B------:R-:W5:Y:S08]  /*0060*/  LDC.64 R18, c[0x0][0x220] ;  /* 0x00008800ff127b82 */ /* 0x000f700000000a00 */
[----:B------:R-:W5:Y:S01]  /*0070*/  LDC.64 R8, c[0x0][0x230] ;  /* 0x00008c00ff087b82 */ /* 0x000f620000000a00 */
[----:B-1----:R-:W-:-:S07]  /*0080*/  LOP3.LUT R0, R0, 0x7f, RZ, 0xc0, !PT ;  /* 0x0000007f00007812 */ /* 0x002fce00078ec0ff */
[----:B------:R-:W1:Y:S01]  /*0090*/  LDC.64 R4, c[0x0][0x238] ;  /* 0x00008e00ff047b82 */ /* 0x000e620000000a00 */
[----:B---3--:R-:W-:Y:S02]  /*00a0*/  SHF.R.S32.HI R2, RZ, 0x18, R3 ;  /* 0x00000018ff027819 */ /* 0x008fe40000011403 */
[----:B------:R-:W-:Y:S02]  /*00b0*/  LEA R0, R3, R0, 0x7 ;  /* 0x0000000003007211 */ /* 0x000fe400078e38ff */
[----:B------:R-:W-:-:S03]  /*00c0*/  SGXT R3, R2, 0x1 ;  /* 0x000000010203781a */ /* 0x000fc60000000200 */
[----:B------:R-:W3:Y:S01]  /*00d0*/  LDC.64 R10, c[0x0][0x240] ;  /* 0x00009000ff0a7b82 */ /* 0x000ee20000000a00 */
[----:B------:R-:W-:-:S04]  /*00e0*/  LEA.HI R3, R3, R0, RZ, 0x7 ;  /* 0x0000000003037211 */ /* 0x000fc800078f38ff */
[----:B------:R-:W-:-:S04]  /*00f0*/  LOP3.LUT R3, R3, 0xffffff80, RZ, 0xc0, !PT ;  /* 0xffffff8003037812 */ /* 0x000fc800078ec0ff */
[----:B------:R-:W-:Y:S02]  /*0100*/  IADD3 R7, R0, -R3, RZ ;  /* 0x8000000300077210 */ /* 0x000fe40007ffe0ff */
[----:B------:R-:W1:Y:S03]  /*0110*/  LDC.64 R2, c[0x0][0x210] ;  /* 0x00008400ff027b82 */ /* 0x000e660000000a00 */
[----:B--2---:R-:W-:-:S05]  /*0120*/  IMAD.WIDE R14, R7, 0x4, R14 ;  /* 0x00000004070e7825 */ /* 0x004fca00078e020e */
[----:B------:R-:W2:Y:S01]  /*0130*/  LDG.E.EL R6, desc[UR4][R14.64] ;  /* 0x000000040e067981 */ /* 0x000ea2000c2e1900 */
[----:B----4-:R-:W-:-:S04]  /*0140*/  IMAD.WIDE R16, R7, 0x4, R16 ;  /* 0x0000000407107825 */ /* 0x010fc800078e0210 */
[----:B-----5:R-:W-:Y:S01]  /*0150*/  IMAD.WIDE R18, R7, 0x4, R18 ;  /* 0x0000000407127825 */ /* 0x020fe200078e0212 */
[----:B------:R-:W4:Y:S04]  /*0160*/  LDG.E.EL R12, desc[UR4][R16.64] ;  /* 0x00000004100c7981 */ /* 0x000f28000c2e1900 */
[----:B------:R-:W5:Y:S01]  /*0170*/  LDG.E.EL R13, desc[UR4][R18.64] ;  /* 0x00000004120d7981 */ /* 0x000f62000c2e1900 */
[----:B01----:R-:W-:-:S05]  /*0180*/  IMAD.WIDE R2, R0, 0x4, R2 ;  /* 0x0000000400027825 */ /* 0x003fca00078e0202 */
[----:B------:R-:W4:Y:S01]  /*0190*/  LDG.E R15, desc[UR4][R2.64] ;  /* 0x00000004020f7981 */ /* 0x000f22000c1e1900 */
[----:B------:R-:W-:-:S04]  /*01a0*/  IMAD.WIDE R8, R7, 0x4, R8 ;  /* 0x0000000407087825 */ /* 0x000fc800078e0208 */
[----:B------:R-:W-:Y:S02]  /*01b0*/  IMAD.WIDE R4, R7, 0x4, R4 ;  /* 0x0000000407047825 */ /* 0x000fe400078e0204 */
[----:B------:R0:W5:Y:S04]  /*01c0*/  LDG.E.EL R8, desc[UR4][R8.64] ;  /* 0x0000000408087981 */ /* 0x000168000c2e1900 */
[----:B------:R1:W5:Y:S01]  /*01d0*/  LDG.E.EL R7, desc[UR4][R4.64] ;  /* 0x0000000404077981 */ /* 0x000362000c2e1900 */
[----:B---3--:R-:W-:-:S06]  /*01e0*/  IMAD.WIDE R10, R0, 0x4, R10 ;  /* 0x00000004000a7825 */ /* 0x008fcc00078e020a */
[----:B------:R-:W3:Y:S01]  /*01f0*/  LDG.E R10, desc[UR4][R10.64] ;  /* 0x000000040a0a7981 */ /* 0x000ee2000c1e1900 */
[----:B0-----:R-:W-:Y:S01]  /*0200*/  HFMA2.MMA R9, -RZ, RZ, 1.625, 0 ;  /* 0x3e800000ff097435 */ /* 0x001fe200000001ff */
[----:B-1----:R-:W0:Y:S02]  /*0210*/  LDC.64 R4, c[0x0][0x248] ;  /* 0x00009200ff047b82 */ /* 0x002e240000000a00 */
[----:B0-----:R-:W-:-:S04]  /*0220*/  IMAD.WIDE R4, R0, 0x4, R4 ;  /* 0x0000000400047825 */ /* 0x001fc800078e0204 */
[----:B--2---:R-:W-:-:S04]  /*0230*/  FADD R6, R6, 9.9999997473787516356e-06 ;  /* 0x3727c5ac06067421 */ /* 0x004fc80000000000 */
[----:B------:R-:W0:Y:S02]  /*0240*/  MUFU.SQRT R14, R6 ;  /* 0x00000006000e7308 */ /* 0x000e240000002000 */
[C---:B0-----:R-:W-:Y:S02]  /*0250*/  FSETP.GT.AND P0, PT, R14.reuse, 8.50705917302346158658e+37, PT ;  /* 0x7e8000000e00780b */ /* 0x041fe40003f04000 */
[----:B------:R-:W-:-:S11]  /*0260*/  FSETP.GEU.AND P1, PT, R14, 1.175494350822287508e-38, PT ;  /* 0x008000000e00780b */ /* 0x000fd60003f2e000 */
[----:B------:R-:W-:-:S04]  /*0270*/  @P0 FMUL R14, R14, 0.25 ;  /* 0x3e8000000e0e0820 */ /* 0x000fc80000400000 */
[----:B------:R-:W-:-:S06]  /*0280*/  @!P1 FMUL R14, R14, 16777216 ;  /* 0x4b8000000e0e9820 */ /* 0x000fcc0000400000 */
[----:B------:R-:W0:Y:S01]  /*0290*/  MUFU.RCP R14, R14 ;  /* 0x0000000e000e7308 */ /* 0x000e220000001000 */
[----:B------:R-:W-:Y:S01]  /*02a0*/  FSEL R9, R9, 1, P0 ;  /* 0x3f80000009097808 */ /* 0x000fe20000000000 */
[----:B----4-:R-:W-:-:S04]  /*02b0*/  FADD R12, R15, R12 ;  /* 0x0000000c0f0c7221 */ /* 0x010fc80000000000 */
[----:B------:R-:W-:Y:S01]  /*02c0*/  @!P1 FMUL R9, R9, 16777216 ;  /* 0x4b80000009099820 */ /* 0x000fe20000400000 */
[----:B-----5:R-:W-:-:S03]  /*02d0*/  FADD R13, -R13, R12 ;  /* 0x0000000c0d0d7221 */ /* 0x020fc60000000100 */
[----:B0-----:R-:W-:-:S04]  /*02e0*/  FMUL R6, R14, R9 ;  /* 0x000000090e067220 */ /* 0x001fc80000400000 */
[----:B------:R-:W-:-:S04]  /*02f0*/  FMUL R6, R13, R6 ;  /* 0x000000060d067220 */ /* 0x000fc80000400000 */
[----:B------:R-:W-:-:S05]  /*0300*/  FFMA R6, R8, R6, R7 ;  /* 0x0000000608067223 */ /* 0x000fca0000000007 */
[----:B------:R-:W-:-:S04]  /*0310*/  FSETP.GEU.AND P0, PT, R6, RZ, PT ;  /* 0x000000ff0600720b */ /* 0x000fc80003f0e000 */
[----:B------:R-:W-:Y:S01]  /*0320*/  FSEL R7, R6, RZ, P0 ;  /* 0x000000ff06077208 */ /* 0x000fe20000000000 */
[----:B------:R-:W-:Y:S04]  /*0330*/  STG.E desc[UR4][R2.64], R12 ;  /* 0x0000000c02007986 */ /* 0x000fe8000c101904 */
[----:B---3--:R-:W-:-:S05]  /*0340*/  FADD R7, R10, R7 ;  /* 0x000000070a077221 */ /* 0x008fca0000000000 */
[----:B------:R-:W-:Y:S01]  /*0350*/  STG.E desc[UR4][R4.64], R7 ;  /* 0x0000000704007986 */ /* 0x000fe2000c101904 */
[----:B------:R-:W-:Y:S05]  /*0360*/  EXIT ;  /* 0x000000000000794d */ /* 0x000fea0003800000 */
.L_x_0:
[----:B------:R-:W-:-:S00]  /*0370*/  BRA `(.L_x_0) ;  /* 0xfffffffc00fc7947 */ /* 0x000fc0000383ffff */
[----:B------:R-:W-:-:S00]  /*0380*/  NOP ;  /* 0x0000000000007918 */ /* 0x000fc00000000000 */
[----:B------:R-:W-:-:S00]  /*0390*/  NOP ;  /* 0x0000000000007918 */ /* 0x000fc00000000000 */
[----:B------:R-:W-:-:S00]  /*03a0*/  NOP ;  /* 0x0000000000007918 */ /* 0x000fc00000000000 */
[----:B------:R-:W-:-:S00]  /*03b0*/  NOP ;  /* 0x0000000000007918 */ /* 0x000fc00000000000 */
[----:B------:R-:W-:-:S00]  /*03c0*/  NOP ;  /* 0x0000000000007918 */ /* 0x000fc00000000000 */
[----:B------:R-:W-:-:S00]  /*03d0*/  NOP ;  /* 0x0000000000007918 */ /* 0x000fc00000000000 */
[----:B------:R-:W-:-:S00]  /*03e0*/  NOP ;  /* 0x0000000000007918 */ /* 0x000fc00000000000 */
[----:B------:R-:W-:-:S00]  /*03f0*/  NOP ;  /* 0x0000000000007918 */ /* 0x000fc00000000000 */
.L_x_1:


//--------------------- .nv.global.init           --------------------------
	.section	.nv.global.init,"aw",@progbits
.nv.global.init:
	.type		_$_str,@object
	.size		_$_str,(_$_str_$_2 - _$_str)
_$_str:
        /*0000*/ 	.byte	0x5f, 0x5f, 0x43, 0x55, 0x44, 0x41, 0x5f, 0x46, 0x54, 0x5a, 0x00
	.type		_$_str_$_2,@object
	.size		_$_str_$_2,(.L_1 - _$_str_$_2)
_$_str_$_2:
        /*000b*/ 	.byte	0x5f, 0x5f, 0x43, 0x55, 0x44, 0x41, 0x5f, 0x50, 0x52, 0x45, 0x43, 0x5f, 0x53, 0x51, 0x52, 0x54
        /*001b*/ 	.byte	0x00
.L_1:


//--------------------- .nv.constant0.triton_poi_fused__native_batch_norm_legit_no_training_add_convolution_relu_32 --------------------------
	.section	.nv.constant0.triton_poi_fused__native_batch_norm_legit_no_training_add_convolution_relu_32,"a",@progbits
	.sectionflags	@""
	.align	4
.nv.constant0.triton_poi_fused__native_batch_norm_legit_no_training_add_convolution_relu_32:
	.zero		596
